//
// Generated by NVIDIA NVVM Compiler
//
// Compiler Build ID: CL-36424714
// Cuda compilation tools, release 13.0, V13.0.88
// Based on NVVM 20.0.0
//

.version 9.0
.target sm_100
.address_size 64

	// .globl	_Z13reverse_arrayPfi

.visible .entry _Z13reverse_arrayPfi(
	.param .u64 .ptr .align 1 _Z13reverse_arrayPfi_param_0,
	.param .u32 _Z13reverse_arrayPfi_param_1
)
{
	.reg .pred 	%p<2>;
	.reg .b32 	%r<12>;
	.reg .b32 	%f<4>;
	.reg .b64 	%rd<7>;

	ld.param.u64 	%rd1, [_Z13reverse_arrayPfi_param_0];
	ld.param.u32 	%r2, [_Z13reverse_arrayPfi_param_1];
	mov.u32 	%r3, %tid.x;
	mov.u32 	%r4, %ctaid.x;
	mov.u32 	%r5, %ntid.x;
	mad.lo.s32 	%r1, %r4, %r5, %r3;
	shr.u32 	%r6, %r2, 31;
	add.s32 	%r7, %r2, %r6;
	shr.s32 	%r8, %r7, 1;
	setp.ge.s32 	%p1, %r1, %r8;
	@%p1 bra 	$L__BB0_2;
	cvta.to.global.u64 	%rd2, %rd1;
	mul.wide.s32 	%rd3, %r1, 4;
	add.s64 	%rd4, %rd2, %rd3;
	ld.global.f32 	%f1, [%rd4];
	cvt.rzi.s32.f32 	%r9, %f1;
	not.b32 	%r10, %r1;
	add.s32 	%r11, %r2, %r10;
	mul.wide.s32 	%rd5, %r11, 4;
	add.s64 	%rd6, %rd2, %rd5;
	ld.global.f32 	%f2, [%rd6];
	st.global.f32 	[%rd4], %f2;
	cvt.rn.f32.s32 	%f3, %r9;
	st.global.f32 	[%rd6], %f3;
$L__BB0_2:
	ret;

}


// ===== COMPILED SASS (sm_100) =====

	.target	sm_100

	.elftype	@"ET_EXEC"


//--------------------- .note.nv.tkinfo           --------------------------
	.section	.note.nv.tkinfo,"",@"SHT_NOTE"
	.sectionflags	@"SHF_NOTE_NV_TKINFO"
	.tkinfo
        /*0018*/ 	.word	0x00000002
        /*0030*/ 	.string	""
        /*0030*/ 	.string	"ptxas"
        /*0030*/ 	.string	"Cuda compilation tools, release 13.0, V13.0.88"
        /*0030*/ 	.string	"Build cuda_13.0.r13.0/compiler.36424714_0"
        /*0030*/ 	.string	"-arch sm_100 -m 64 "



//--------------------- .note.nv.cuinfo           --------------------------
	.section	.note.nv.cuinfo,"",@"SHT_NOTE"
	.sectionflags	@"SHF_NOTE_NV_CUINFO"
        /*0018*/ 	.short	0x0002
        /*001a*/ 	.short	0x0064
        /*001c*/ 	.short	0x0082
	.zero		2


//--------------------- .nv.info                  --------------------------
	.section	.nv.info,"",@"SHT_CUDA_INFO"
	.align	4


	//----- nvinfo : EIATTR_REGCOUNT
	.align		4
        /*0000*/ 	.byte	0x04, 0x2f
        /*0002*/ 	.short	(.L_1 - .L_0)
	.align		4
.L_0:
        /*0004*/ 	.word	index@(_Z13reverse_arrayPfi)
        /*0008*/ 	.word	0x0000000c


	//----- nvinfo : EIATTR_FRAME_SIZE
	.align		4
.L_1:
        /*000c*/ 	.byte	0x04, 0x11
        /*000e*/ 	.short	(.L_3 - .L_2)
	.align		4
.L_2:
        /*0010*/ 	.word	index@(_Z13reverse_arrayPfi)
        /*0014*/ 	.word	0x00000000


	//----- nvinfo : EIATTR_MIN_STACK_SIZE
	.align		4
.L_3:
        /*0018*/ 	.byte	0x04, 0x12
        /*001a*/ 	.short	(.L_5 - .L_4)
	.align		4
.L_4:
        /*001c*/ 	.word	index@(_Z13reverse_arrayPfi)
        /*0020*/ 	.word	0x00000000
.L_5:


//--------------------- .nv.compat                --------------------------
	.section	.nv.compat,"",@"SHT_CUDA_COMPAT_INFO"
	.align	4
        /*0000*/ 	.byte	0x02, 0x09, 0x00, 0x00, 0x02, 0x02, 0x01, 0x00, 0x02, 0x05, 0x05, 0x00, 0x03, 0x07, 0x01, 0x01
        /*0010*/ 	.byte	0x02, 0x03, 0x00, 0x00, 0x02, 0x06, 0x01, 0x00, 0x04, 0x0b, 0x08, 0x00, 0x09, 0x00, 0x00, 0x00
        /*0020*/ 	.byte	0x00, 0x00, 0x00, 0x00


//--------------------- .nv.info._Z13reverse_arrayPfi --------------------------
	.section	.nv.info._Z13reverse_arrayPfi,"",@"SHT_CUDA_INFO"
	.sectionflags	@""
	.align	4


	//----- nvinfo : EIATTR_CUDA_API_VERSION
	.align		4
        /*0000*/ 	.byte	0x04, 0x37
        /*0002*/ 	.short	(.L_7 - .L_6)
.L_6:
        /*0004*/ 	.word	0x00000082


	//----- nvinfo : EIATTR_KPARAM_INFO
	.align		4
.L_7:
        /*0008*/ 	.byte	0x04, 0x17
        /*000a*/ 	.short	(.L_9 - .L_8)
.L_8:
        /*000c*/ 	.word	0x00000000
        /*0010*/ 	.short	0x0001
        /*0012*/ 	.short	0x0008
        /*0014*/ 	.byte	0x00, 0xf0, 0x11, 0x00


	//----- nvinfo : EIATTR_KPARAM_INFO
	.align		4
.L_9:
        /*0018*/ 	.byte	0x04, 0x17
        /*001a*/ 	.short	(.L_11 - .L_10)
.L_10:
        /*001c*/ 	.word	0x00000000
        /*0020*/ 	.short	0x0000
        /*0022*/ 	.short	0x0000
        /*0024*/ 	.byte	0x00, 0xf5, 0x21, 0x00


	//----- nvinfo : EIATTR_SPARSE_MMA_MASK
	.align		4
.L_11:
        /*0028*/ 	.byte	0x03, 0x50
        /*002a*/ 	.short	0x0000


	//----- nvinfo : EIATTR_MAXREG_COUNT
	.align		4
        /*002c*/ 	.byte	0x03, 0x1b
        /*002e*/ 	.short	0x00ff


	//----- nvinfo : EIATTR_MERCURY_ISA_VERSION
	.align		4
        /*0030*/ 	.byte	0x03, 0x5f
        /*0032*/ 	.short	0x0101


	//----- nvinfo : EIATTR_VRC_CTA_INIT_COUNT
	.align		4
        /*0034*/ 	.byte	0x02, 0x4a
	.zero		1
	.zero		1


	//----- nvinfo : EIATTR_EXIT_INSTR_OFFSETS
	.align		4
        /*0038*/ 	.byte	0x04, 0x1c
        /*003a*/ 	.short	(.L_13 - .L_12)


	//   ....[0]....
.L_12:
        /*003c*/ 	.word	0x00000090


	//   ....[1]....
        /*0040*/ 	.word	0x00000160


	//----- nvinfo : EIATTR_CBANK_PARAM_SIZE
	.align		4
.L_13:
        /*0044*/ 	.byte	0x03, 0x19
        /*0046*/ 	.short	0x000c


	//----- nvinfo : EIATTR_PARAM_CBANK
	.align		4
        /*0048*/ 	.byte	0x04, 0x0a
        /*004a*/ 	.short	(.L_15 - .L_14)
	.align		4
.L_14:
        /*004c*/ 	.word	index@(.nv.constant0._Z13reverse_arrayPfi)
        /*0050*/ 	.short	0x0380
        /*0052*/ 	.short	0x000c


	//----- nvinfo : EIATTR_SW_WAR
	.align		4
.L_15:
        /*0054*/ 	.byte	0x04, 0x36
        /*0056*/ 	.short	(.L_17 - .L_16)
.L_16:
        /*0058*/ 	.word	0x00000008
.L_17:


//--------------------- .nv.callgraph             --------------------------
	.section	.nv.callgraph,"",@"SHT_CUDA_CALLGRAPH"
	.align	4
	.sectionentsize	8
	.align		4
        /*0000*/ 	.word	0x00000000
	.align		4
        /*0004*/ 	.word	0xffffffff
	.align		4
        /*0008*/ 	.word	0x00000000
	.align		4
        /*000c*/ 	.word	0xfffffffe
	.align		4
        /*0010*/ 	.word	0x00000000
	.align		4
        /*0014*/ 	.word	0xfffffffd
	.align		4
        /*0018*/ 	.word	0x00000000
	.align		4
        /*001c*/ 	.word	0xfffffffc


//--------------------- .text._Z13reverse_arrayPfi --------------------------
	.section	.text._Z13reverse_arrayPfi,"ax",@progbits
	.align	128
        .global         _Z13reverse_arrayPfi
        .type           _Z13reverse_arrayPfi,@function
        .size           _Z13reverse_arrayPfi,(.L_x_1 - _Z13reverse_arrayPfi)
        .other          _Z13reverse_arrayPfi,@"STO_CUDA_ENTRY STV_DEFAULT"
_Z13reverse_arrayPfi:
.text._Z13reverse_arrayPfi:
[----:B------:R-:W-:Y:S01]  /*0000*/  LDC R1, c[0x0][0x37c] ;  /* 0x0000df00ff017b82 */ /* 0x000fe20000000800 */
[----:B------:R-:W0:Y:S07]  /*0010*/  S2R R7, SR_TID.X ;  /* 0x0000000000077919 */ /* 0x000e2e0000002100 */
[----:B------:R-:W0:Y:S01]  /*0020*/  S2UR UR5, SR_CTAID.X ;  /* 0x00000000000579c3 */ /* 0x000e220000002500 */
[----:B------:R-:W1:Y:S07]  /*0030*/  LDCU UR6, c[0x0][0x388] ;  /* 0x00007100ff0677ac */ /* 0x000e6e0008000800 */
[----:B------:R-:W0:Y:S01]  /*0040*/  LDC R0, c[0x0][0x360] ;  /* 0x0000d800ff007b82 */ /* 0x000e220000000800 */
[----:B-1----:R-:W-:-:S04]  /*0050*/  ULEA.HI UR4, UR6, UR6, URZ, 0x1 ;  /* 0x0000000606047291 */ /* 0x002fc8000f8f08ff */
[----:B------:R-:W-:Y:S01]  /*0060*/  USHF.R.S32.HI UR4, URZ, 0x1, UR4 ;  /* 0x00000001ff047899 */ /* 0x000fe20008011404 */
[----:B0-----:R-:W-:-:S05]  /*0070*/  IMAD R7, R0, UR5, R7 ;  /* 0x0000000500077c24 */ /* 0x001fca000f8e0207 */
[----:B------:R-:W-:-:S13]  /*0080*/  ISETP.GE.AND P0, PT, R7, UR4, PT ;  /* 0x0000000407007c0c */ /* 0x000fda000bf06270 */
[----:B------:R-:W-:Y:S05]  /*0090*/  @P0 EXIT ;  /* 0x000000000000094d */ /* 0x000fea0003800000 */
[----:B------:R-:W0:Y:S01]  /*00a0*/  LDC.64 R4, c[0x0][0x380] ;  /* 0x0000e000ff047b82 */ /* 0x000e220000000a00 */
[----:B------:R-:W1:Y:S01]  /*00b0*/  LDCU.64 UR4, c[0x0][0x358] ;  /* 0x00006b00ff0477ac */ /* 0x000e620008000a00 */
[----:B0-----:R-:W-:-:S05]  /*00c0*/  IMAD.WIDE R2, R7, 0x4, R4 ;  /* 0x0000000407027825 */ /* 0x001fca00078e0204 */
[----:B-1----:R-:W2:Y:S01]  /*00d0*/  LDG.E R0, desc[UR4][R2.64] ;  /* 0x0000000402007981 */ /* 0x002ea2000c1e1900 */
[----:B------:R-:W-:-:S04]  /*00e0*/  LOP3.LUT R7, RZ, R7, RZ, 0x33, !PT ;  /* 0x00000007ff077212 */ /* 0x000fc800078e33ff */
[----:B------:R-:W-:-:S05]  /*00f0*/  IADD3 R7, PT, PT, R7, UR6, RZ ;  /* 0x0000000607077c10 */ /* 0x000fca000fffe0ff */
[----:B------:R-:W-:-:S05]  /*0100*/  IMAD.WIDE R4, R7, 0x4, R4 ;  /* 0x0000000407047825 */ /* 0x000fca00078e0204 */
[----:B------:R-:W3:Y:S01]  /*0110*/  LDG.E R7, desc[UR4][R4.64] ;  /* 0x0000000404077981 */ /* 0x000ee2000c1e1900 */
[----:B--2---:R-:W0:Y:S02]  /*0120*/  F2I.TRUNC.NTZ R0, R0 ;  /* 0x0000000000007305 */ /* 0x004e24000020f100 */
[----:B0-----:R-:W-:Y:S01]  /*0130*/  I2FP.F32.S32 R9, R0 ;  /* 0x0000000000097245 */ /* 0x001fe20000201400 */
[----:B---3--:R-:W-:Y:S04]  /*0140*/  STG.E desc[UR4][R2.64], R7 ;  /* 0x0000000702007986 */ /* 0x008fe8000c101904 */
[----:B------:R-:W-:Y:S01]  /*0150*/  STG.E desc[UR4][R4.64], R9 ;  /* 0x0000000904007986 */ /* 0x000fe2000c101904 */
[----:B------:R-:W-:Y:S05]  /*0160*/  EXIT ;  /* 0x000000000000794d */ /* 0x000fea0003800000 */
.L_x_0:
[----:B------:R-:W-:-:S00]  /*0170*/  BRA `(.L_x_0) ;  /* 0xfffffffc00fc7947 */ /* 0x000fc0000383ffff */
[----:B------:R-:W-:-:S00]  /*0180*/  NOP ;  /* 0x0000000000007918 */ /* 0x000fc00000000000 */
[----:B------:R-:W-:-:S00]  /*0190*/  NOP ;  /* 0x0000000000007918 */ /* 0x000fc00000000000 */
[----:B------:R-:W-:-:S00]  /*01a0*/  NOP ;  /* 0x0000000000007918 */ /* 0x000fc00000000000 */
[----:B------:R-:W-:-:S00]  /*01b0*/  NOP ;  /* 0x0000000000007918 */ /* 0x000fc00000000000 */
[----:B------:R-:W-:-:S00]  /*01c0*/  NOP ;  /* 0x0000000000007918 */ /* 0x000fc00000000000 */
[----:B------:R-:W-:-:S00]  /*01d0*/  NOP ;  /* 0x0000000000007918 */ /* 0x000fc00000000000 */
[----:B------:R-:W-:-:S00]  /*01e0*/  NOP ;  /* 0x0000000000007918 */ /* 0x000fc00000000000 */
[----:B------:R-:W-:-:S00]  /*01f0*/  NOP ;  /* 0x0000000000007918 */ /* 0x000fc00000000000 */
.L_x_1:


//--------------------- .nv.shared.reserved.0     --------------------------
	.section	.nv.shared.reserved.0,"aw",@nobits
	.weak		__nv_reservedSMEM_offset_0_alias
	.size		__nv_reservedSMEM_offset_0_alias, 0, 64
	.other		__nv_reservedSMEM_offset_0_alias,@"STO_CUDA_RESERVED_SHARED STV_DEFAULT"
__nv_reservedSMEM_offset_0_alias:
	.zero		0
	.zero		64


//--------------------- .nv.constant0._Z13reverse_arrayPfi --------------------------
	.section	.nv.constant0._Z13reverse_arrayPfi,"a",@progbits
	.sectionflags	@""
	.align	4
.nv.constant0._Z13reverse_arrayPfi:
	.zero		908


//--------------------- SYMBOLS --------------------------

	.type		.nv.reservedSmem.offset0,@object
	.size		.nv.reservedSmem.offset0,0x4
